//
// Generated by NVIDIA NVVM Compiler
//
// Compiler Build ID: CL-36424714
// Cuda compilation tools, release 13.0, V13.0.88
// Based on NVVM 20.0.0
//

.version 9.0
.target sm_100
.address_size 64

	// .globl	_Z11matmul_gpu1P6__halfS0_Pfiii

.visible .entry _Z11matmul_gpu1P6__halfS0_Pfiii(
	.param .u64 .ptr .align 1 _Z11matmul_gpu1P6__halfS0_Pfiii_param_0,
	.param .u64 .ptr .align 1 _Z11matmul_gpu1P6__halfS0_Pfiii_param_1,
	.param .u64 .ptr .align 1 _Z11matmul_gpu1P6__halfS0_Pfiii_param_2,
	.param .u32 _Z11matmul_gpu1P6__halfS0_Pfiii_param_3,
	.param .u32 _Z11matmul_gpu1P6__halfS0_Pfiii_param_4,
	.param .u32 _Z11matmul_gpu1P6__halfS0_Pfiii_param_5
)
{
	.reg .pred 	%p<5>;
	.reg .b32 	%r<38>;
	.reg .b32 	%f<17>;
	.reg .b64 	%rd<13>;

	ld.param.u64 	%rd3, [_Z11matmul_gpu1P6__halfS0_Pfiii_param_0];
	ld.param.u64 	%rd1, [_Z11matmul_gpu1P6__halfS0_Pfiii_param_1];
	ld.param.u64 	%rd2, [_Z11matmul_gpu1P6__halfS0_Pfiii_param_2];
	ld.param.u32 	%r9, [_Z11matmul_gpu1P6__halfS0_Pfiii_param_4];
	ld.param.u32 	%r11, [_Z11matmul_gpu1P6__halfS0_Pfiii_param_5];
	cvta.to.global.u64 	%rd4, %rd3;
	mov.u32 	%r1, %tid.x;
	setp.lt.u32 	%p1, %r1, 16;
	and.b32  	%r2, %r1, 3;
	or.b32  	%r12, %r2, 4;
	selp.b32 	%r13, %r2, %r12, %p1;
	shr.u32 	%r14, %r1, 2;
	and.b32  	%r3, %r14, 1;
	shl.b32 	%r15, %r1, 1;
	and.b32  	%r16, %r15, 8;
	or.b32  	%r17, %r13, %r16;
	mul.lo.s32 	%r18, %r11, %r17;
	mul.wide.s32 	%rd5, %r18, 2;
	add.s64 	%rd6, %rd4, %rd5;
	ld.global.v2.u32 	{%r4, %r5}, [%rd6];
	setp.lt.u32 	%p2, %r1, 8;
	mov.b32 	%r37, 0;
	@%p2 bra 	$L__BB0_3;
	and.b32  	%r6, %r1, 1016;
	setp.eq.s32 	%p3, %r6, 16;
	mov.b32 	%r37, 8;
	@%p3 bra 	$L__BB0_3;
	setp.eq.s32 	%p4, %r6, 8;
	selp.b32 	%r37, 4, 12, %p4;
$L__BB0_3:
	cvta.to.global.u64 	%rd7, %rd1;
	mad.lo.s32 	%r24, %r9, %r2, %r37;
	mul.wide.s32 	%rd8, %r24, 2;
	add.s64 	%rd9, %rd7, %rd8;
	ld.global.v2.u32 	{%r22, %r23}, [%rd9];
	mov.f32 	%f16, 0f00000000;
	// begin inline asm
	mma.sync.aligned.m8n8k4.row.row.f32.f16.f16.f32 {%f1,%f2,%f3,%f4,%f5,%f6,%f7,%f8}, {%r4,%r5}, {%r22,%r23}, {%f16,%f16,%f16,%f16,%f16,%f16,%f16,%f16};

	// end inline asm
	shl.b32 	%r25, %r3, 7;
	shl.b32 	%r26, %r1, 2;
	and.b32  	%r27, %r26, 4032;
	shl.b32 	%r28, %r1, 4;
	and.b32  	%r29, %r28, 16;
	shr.u32 	%r30, %r1, 1;
	and.b32  	%r31, %r30, 4;
	and.b32  	%r32, %r1, 2;
	or.b32  	%r33, %r27, %r32;
	or.b32  	%r34, %r33, %r29;
	add.s32 	%r35, %r34, %r25;
	or.b32  	%r36, %r35, %r31;
	cvta.to.global.u64 	%rd10, %rd2;
	mul.wide.u32 	%rd11, %r36, 4;
	add.s64 	%rd12, %rd10, %rd11;
	st.global.f32 	[%rd12], %f1;
	st.global.f32 	[%rd12+4], %f2;
	st.global.f32 	[%rd12+128], %f3;
	st.global.f32 	[%rd12+132], %f4;
	st.global.f32 	[%rd12+32], %f5;
	st.global.f32 	[%rd12+36], %f6;
	st.global.f32 	[%rd12+160], %f7;
	st.global.f32 	[%rd12+164], %f8;
	ret;

}


// ===== COMPILED SASS (sm_100) =====

	.target	sm_100

	.elftype	@"ET_EXEC"


//--------------------- .note.nv.tkinfo           --------------------------
	.section	.note.nv.tkinfo,"",@"SHT_NOTE"
	.sectionflags	@"SHF_NOTE_NV_TKINFO"
	.tkinfo
        /*0018*/ 	.word	0x00000002
        /*0030*/ 	.string	""
        /*0030*/ 	.string	"ptxas"
        /*0030*/ 	.string	"Cuda compilation tools, release 13.0, V13.0.88"
        /*0030*/ 	.string	"Build cuda_13.0.r13.0/compiler.36424714_0"
        /*0030*/ 	.string	"-arch sm_100 -m 64 "



//--------------------- .note.nv.cuinfo           --------------------------
	.section	.note.nv.cuinfo,"",@"SHT_NOTE"
	.sectionflags	@"SHF_NOTE_NV_CUINFO"
        /*0018*/ 	.short	0x0002
        /*001a*/ 	.short	0x0064
        /*001c*/ 	.short	0x0082
	.zero		2


//--------------------- .nv.info                  --------------------------
	.section	.nv.info,"",@"SHT_CUDA_INFO"
	.align	4


	//----- nvinfo : EIATTR_REGCOUNT
	.align		4
        /*0000*/ 	.byte	0x04, 0x2f
        /*0002*/ 	.short	(.L_1 - .L_0)
	.align		4
.L_0:
        /*0004*/ 	.word	index@(_Z11matmul_gpu1P6__halfS0_Pfiii)
        /*0008*/ 	.word	0x0000001f


	//----- nvinfo : EIATTR_FRAME_SIZE
	.align		4
.L_1:
        /*000c*/ 	.byte	0x04, 0x11
        /*000e*/ 	.short	(.L_3 - .L_2)
	.align		4
.L_2:
        /*0010*/ 	.word	index@($__internal_2_$__cuda_sm_8x_mma_shfl_f16)
        /*0014*/ 	.word	0x00000000


	//----- nvinfo : EIATTR_FRAME_SIZE
	.align		4
.L_3:
        /*0018*/ 	.byte	0x04, 0x11
        /*001a*/ 	.short	(.L_5 - .L_4)
	.align		4
.L_4:
        /*001c*/ 	.word	index@($__internal_1_$__cuda_sm_8x_mma_row_row_f32_f16_f16_f32)
        /*0020*/ 	.word	0x00000000


	//----- nvinfo : EIATTR_FRAME_SIZE
	.align		4
.L_5:
        /*0024*/ 	.byte	0x04, 0x11
        /*0026*/ 	.short	(.L_7 - .L_6)
	.align		4
.L_6:
        /*0028*/ 	.word	index@($__internal_0_$__cuda_sm_8x_mma_row_col_f32_f16_f16_f32)
        /*002c*/ 	.word	0x00000000


	//----- nvinfo : EIATTR_FRAME_SIZE
	.align		4
.L_7:
        /*0030*/ 	.byte	0x04, 0x11
        /*0032*/ 	.short	(.L_9 - .L_8)
	.align		4
.L_8:
        /*0034*/ 	.word	index@(_Z11matmul_gpu1P6__halfS0_Pfiii)
        /*0038*/ 	.word	0x00000000


	//----- nvinfo : EIATTR_MIN_STACK_SIZE
	.align		4
.L_9:
        /*003c*/ 	.byte	0x04, 0x12
        /*003e*/ 	.short	(.L_11 - .L_10)
	.align		4
.L_10:
        /*0040*/ 	.word	index@(_Z11matmul_gpu1P6__halfS0_Pfiii)
        /*0044*/ 	.word	0x00000000
.L_11:


//--------------------- .nv.compat                --------------------------
	.section	.nv.compat,"",@"SHT_CUDA_COMPAT_INFO"
	.align	4
        /*0000*/ 	.byte	0x02, 0x09, 0x00, 0x00, 0x02, 0x02, 0x01, 0x00, 0x02, 0x05, 0x05, 0x00, 0x03, 0x07, 0x01, 0x01
        /*0010*/ 	.byte	0x02, 0x03, 0x00, 0x00, 0x02, 0x06, 0x01, 0x00, 0x04, 0x0b, 0x08, 0x00, 0x09, 0x00, 0x00, 0x00
        /*0020*/ 	.byte	0x00, 0x00, 0x00, 0x00


//--------------------- .nv.info._Z11matmul_gpu1P6__halfS0_Pfiii --------------------------
	.section	.nv.info._Z11matmul_gpu1P6__halfS0_Pfiii,"",@"SHT_CUDA_INFO"
	.sectionflags	@""
	.align	4


	//----- nvinfo : EIATTR_CUDA_API_VERSION
	.align		4
        /*0000*/ 	.byte	0x04, 0x37
        /*0002*/ 	.short	(.L_13 - .L_12)
.L_12:
        /*0004*/ 	.word	0x00000082


	//----- nvinfo : EIATTR_KPARAM_INFO
	.align		4
.L_13:
        /*0008*/ 	.byte	0x04, 0x17
        /*000a*/ 	.short	(.L_15 - .L_14)
.L_14:
        /*000c*/ 	.word	0x00000000
        /*0010*/ 	.short	0x0005
        /*0012*/ 	.short	0x0020
        /*0014*/ 	.byte	0x00, 0xf0, 0x11, 0x00


	//----- nvinfo : EIATTR_KPARAM_INFO
	.align		4
.L_15:
        /*0018*/ 	.byte	0x04, 0x17
        /*001a*/ 	.short	(.L_17 - .L_16)
.L_16:
        /*001c*/ 	.word	0x00000000
        /*0020*/ 	.short	0x0004
        /*0022*/ 	.short	0x001c
        /*0024*/ 	.byte	0x00, 0xf0, 0x11, 0x00


	//----- nvinfo : EIATTR_KPARAM_INFO
	.align		4
.L_17:
        /*0028*/ 	.byte	0x04, 0x17
        /*002a*/ 	.short	(.L_19 - .L_18)
.L_18:
        /*002c*/ 	.word	0x00000000
        /*0030*/ 	.short	0x0003
        /*0032*/ 	.short	0x0018
        /*0034*/ 	.byte	0x00, 0xf0, 0x11, 0x00


	//----- nvinfo : EIATTR_KPARAM_INFO
	.align		4
.L_19:
        /*0038*/ 	.byte	0x04, 0x17
        /*003a*/ 	.short	(.L_21 - .L_20)
.L_20:
        /*003c*/ 	.word	0x00000000
        /*0040*/ 	.short	0x0002
        /*0042*/ 	.short	0x0010
        /*0044*/ 	.byte	0x00, 0xf5, 0x21, 0x00


	//----- nvinfo : EIATTR_KPARAM_INFO
	.align		4
.L_21:
        /*0048*/ 	.byte	0x04, 0x17
        /*004a*/ 	.short	(.L_23 - .L_22)
.L_22:
        /*004c*/ 	.word	0x00000000
        /*0050*/ 	.short	0x0001
        /*0052*/ 	.short	0x0008
        /*0054*/ 	.byte	0x00, 0xf5, 0x21, 0x00


	//----- nvinfo : EIATTR_KPARAM_INFO
	.align		4
.L_23:
        /*0058*/ 	.byte	0x04, 0x17
        /*005a*/ 	.short	(.L_25 - .L_24)
.L_24:
        /*005c*/ 	.word	0x00000000
        /*0060*/ 	.short	0x0000
        /*0062*/ 	.short	0x0000
        /*0064*/ 	.byte	0x00, 0xf5, 0x21, 0x00


	//----- nvinfo : EIATTR_SPARSE_MMA_MASK
	.align		4
.L_25:
        /*0068*/ 	.byte	0x03, 0x50
        /*006a*/ 	.short	0x0000


	//----- nvinfo : EIATTR_MAXREG_COUNT
	.align		4
        /*006c*/ 	.byte	0x03, 0x1b
        /*006e*/ 	.short	0x00ff


	//----- nvinfo : EIATTR_MERCURY_ISA_VERSION
	.align		4
        /*0070*/ 	.byte	0x03, 0x5f
        /*0072*/ 	.short	0x0101


	//----- nvinfo : EIATTR_COOP_GROUP_MASK_REGIDS
	.align		4
        /*0074*/ 	.byte	0x04, 0x29
        /*0076*/ 	.short	(.L_27 - .L_26)


	//   ....[0]....
.L_26:
        /*0078*/ 	.word	0xffffffff


	//   ....[1]....
        /*007c*/ 	.word	0xffffffff


	//   ....[2]....
        /*0080*/ 	.word	0xffffffff


	//   ....[3]....
        /*0084*/ 	.word	0xffffffff


	//   ....[4]....
        /*0088*/ 	.word	0xffffffff


	//   ....[5]....
        /*008c*/ 	.word	0xffffffff


	//   ....[6]....
        /*0090*/ 	.word	0xffffffff


	//   ....[7]....
        /*0094*/ 	.word	0xffffffff


	//   ....[8]....
        /*0098*/ 	.word	0xffffffff


	//   ....[9]....
        /*009c*/ 	.word	0xffffffff


	//   ....[10]....
        /*00a0*/ 	.word	0xffffffff


	//   ....[11]....
        /*00a4*/ 	.word	0xffffffff


	//   ....[12]....
        /*00a8*/ 	.word	0xffffffff


	//   ....[13]....
        /*00ac*/ 	.word	0xffffffff


	//   ....[14]....
        /*00b0*/ 	.word	0xffffffff


	//   ....[15]....
        /*00b4*/ 	.word	0xffffffff


	//   ....[16]....
        /*00b8*/ 	.word	0xffffffff


	//   ....[17]....
        /*00bc*/ 	.word	0xffffffff


	//   ....[18]....
        /*00c0*/ 	.word	0xffffffff


	//   ....[19]....
        /*00c4*/ 	.word	0xffffffff


	//----- nvinfo : EIATTR_COOP_GROUP_INSTR_OFFSETS
	.align		4
.L_27:
        /*00c8*/ 	.byte	0x04, 0x28
        /*00ca*/ 	.short	(.L_29 - .L_28)


	//   ....[0]....
.L_28:
        /*00cc*/ 	.word	0x000003c0


	//   ....[1]....
        /*00d0*/ 	.word	0x000003f0


	//   ....[2]....
        /*00d4*/ 	.word	0x00000410


	//   ....[3]....
        /*00d8*/ 	.word	0x00000420


	//   ....[4]....
        /*00dc*/ 	.word	0x00000430


	//   ....[5]....
        /*00e0*/ 	.word	0x00000440


	//   ....[6]....
        /*00e4*/ 	.word	0x00000450


	//   ....[7]....
        /*00e8*/ 	.word	0x00000480


	//   ....[8]....
        /*00ec*/ 	.word	0x000004b0


	//   ....[9]....
        /*00f0*/ 	.word	0x000004e0


	//   ....[10]....
        /*00f4*/ 	.word	0x00000500


	//   ....[11]....
        /*00f8*/ 	.word	0x00000530


	//   ....[12]....
        /*00fc*/ 	.word	0x00000a50


	//   ....[13]....
        /*0100*/ 	.word	0x00000a70


	//   ....[14]....
        /*0104*/ 	.word	0x00000a80


	//   ....[15]....
        /*0108*/ 	.word	0x00000a90


	//   ....[16]....
        /*010c*/ 	.word	0x00000ae0


	//   ....[17]....
        /*0110*/ 	.word	0x00000b00


	//   ....[18]....
        /*0114*/ 	.word	0x00000b20


	//   ....[19]....
        /*0118*/ 	.word	0x00000b40


	//----- nvinfo : EIATTR_VRC_CTA_INIT_COUNT
	.align		4
.L_29:
        /*011c*/ 	.byte	0x02, 0x4a
	.zero		1
	.zero		1


	//----- nvinfo : EIATTR_EXIT_INSTR_OFFSETS
	.align		4
        /*0120*/ 	.byte	0x04, 0x1c
        /*0122*/ 	.short	(.L_31 - .L_30)


	//   ....[0]....
.L_30:
        /*0124*/ 	.word	0x00000350


	//----- nvinfo : EIATTR_CRS_STACK_SIZE
	.align		4
.L_31:
        /*0128*/ 	.byte	0x04, 0x1e
        /*012a*/ 	.short	(.L_33 - .L_32)
.L_32:
        /*012c*/ 	.word	0x00000000


	//----- nvinfo : EIATTR_CBANK_PARAM_SIZE
	.align		4
.L_33:
        /*0130*/ 	.byte	0x03, 0x19
        /*0132*/ 	.short	0x0024


	//----- nvinfo : EIATTR_PARAM_CBANK
	.align		4
        /*0134*/ 	.byte	0x04, 0x0a
        /*0136*/ 	.short	(.L_35 - .L_34)
	.align		4
.L_34:
        /*0138*/ 	.word	index@(.nv.constant0._Z11matmul_gpu1P6__halfS0_Pfiii)
        /*013c*/ 	.short	0x0380
        /*013e*/ 	.short	0x0024


	//----- nvinfo : EIATTR_SW_WAR
	.align		4
.L_35:
        /*0140*/ 	.byte	0x04, 0x36
        /*0142*/ 	.short	(.L_37 - .L_36)
.L_36:
        /*0144*/ 	.word	0x00000008
.L_37:


//--------------------- .nv.callgraph             --------------------------
	.section	.nv.callgraph,"",@"SHT_CUDA_CALLGRAPH"
	.align	4
	.sectionentsize	8
	.align		4
        /*0000*/ 	.word	0x00000000
	.align		4
        /*0004*/ 	.word	0xffffffff
	.align		4
        /*0008*/ 	.word	0x00000000
	.align		4
        /*000c*/ 	.word	0xfffffffe
	.align		4
        /*0010*/ 	.word	0x00000000
	.align		4
        /*0014*/ 	.word	0xfffffffd
	.align		4
        /*0018*/ 	.word	0x00000000
	.align		4
        /*001c*/ 	.word	0xfffffffc


//--------------------- .text._Z11matmul_gpu1P6__halfS0_Pfiii --------------------------
	.section	.text._Z11matmul_gpu1P6__halfS0_Pfiii,"ax",@progbits
	.align	128
        .global         _Z11matmul_gpu1P6__halfS0_Pfiii
        .type           _Z11matmul_gpu1P6__halfS0_Pfiii,@function
        .size           _Z11matmul_gpu1P6__halfS0_Pfiii,(.L_x_5 - _Z11matmul_gpu1P6__halfS0_Pfiii)
        .other          _Z11matmul_gpu1P6__halfS0_Pfiii,@"STO_CUDA_ENTRY STV_DEFAULT"
_Z11matmul_gpu1P6__halfS0_Pfiii:
.text._Z11matmul_gpu1P6__halfS0_Pfiii:
[----:B------:R-:W-:Y:S01]  /*0000*/  LDC R1, c[0x0][0x37c] ;  /* 0x0000df00ff017b82 */ /* 0x000fe20000000800 */
[----:B------:R-:W0:Y:S01]  /*0010*/  S2R R4, SR_TID.X ;  /* 0x0000000000047919 */ /* 0x000e220000002100 */
[----:B------:R-:W1:Y:S06]  /*0020*/  LDCU UR4, c[0x0][0x3a0] ;  /* 0x00007400ff0477ac */ /* 0x000e6c0008000800 */
[----:B------:R-:W2:Y:S01]  /*0030*/  LDC.64 R2, c[0x0][0x380] ;  /* 0x0000e000ff027b82 */ /* 0x000ea20000000a00 */
[----:B------:R-:W-:Y:S01]  /*0040*/  BSSY.RECONVERGENT B0, `(.L_x_0) ;  /* 0x0000012000007945 */ /* 0x000fe20003800200 */
[----:B------:R-:W-:-:S06]  /*0050*/  HFMA2 R7, -RZ, RZ, 0, 0 ;  /* 0x00000000ff077431 */ /* 0x000fcc00000001ff */
[----:B------:R-:W3:Y:S01]  /*0060*/  LDC.64 R10, c[0x0][0x388] ;  /* 0x0000e200ff0a7b82 */ /* 0x000ee20000000a00 */
[C---:B0-----:R-:W-:Y:S02]  /*0070*/  LOP3.LUT R0, R4.reuse, 0x3, RZ, 0xc0, !PT ;  /* 0x0000000304007812 */ /* 0x041fe400078ec0ff */
[----:B------:R-:W-:Y:S02]  /*0080*/  ISETP.GE.U32.AND P0, PT, R4, 0x10, PT ;  /* 0x000000100400780c */ /* 0x000fe40003f06070 */
[----:B------:R-:W-:Y:S02]  /*0090*/  LOP3.LUT R5, R0, 0x4, RZ, 0xfc, !PT ;  /* 0x0000000400057812 */ /* 0x000fe400078efcff */
[----:B------:R-:W-:Y:S02]  /*00a0*/  SHF.L.U32 R6, R4, 0x1, RZ ;  /* 0x0000000104067819 */ /* 0x000fe400000006ff */
[----:B------:R-:W-:Y:S02]  /*00b0*/  SEL R5, R0, R5, !P0 ;  /* 0x0000000500057207 */ /* 0x000fe40004000000 */
[----:B------:R-:W-:-:S02]  /*00c0*/  ISETP.GE.U32.AND P0, PT, R4, 0x8, PT ;  /* 0x000000080400780c */ /* 0x000fc40003f06070 */
[----:B------:R-:W-:-:S05]  /*00d0*/  LOP3.LUT R5, R5, 0x8, R6, 0xf8, !PT ;  /* 0x0000000805057812 */ /* 0x000fca00078ef806 */
[----:B-1----:R-:W-:-:S06]  /*00e0*/  IMAD R5, R5, UR4, RZ ;  /* 0x0000000405057c24 */ /* 0x002fcc000f8e02ff */
[----:B--2---:R-:W-:Y:S05]  /*00f0*/  @!P0 BRA `(.L_x_1) ;  /* 0x0000000000188947 */ /* 0x004fea0003800000 */
[----:B------:R-:W-:Y:S02]  /*0100*/  LOP3.LUT R6, R4, 0x3f8, RZ, 0xc0, !PT ;  /* 0x000003f804067812 */ /* 0x000fe400078ec0ff */
[----:B------:R-:W-:Y:S02]  /*0110*/  MOV R7, 0x8 ;  /* 0x0000000800077802 */ /* 0x000fe40000000f00 */
[----:B------:R-:W-:-:S13]  /*0120*/  ISETP.NE.AND P0, PT, R6, 0x10, PT ;  /* 0x000000100600780c */ /* 0x000fda0003f05270 */
[----:B------:R-:W-:Y:S02]  /*0130*/  @P0 ISETP.NE.AND P1, PT, R6, 0x8, PT ;  /* 0x000000080600080c */ /* 0x000fe40003f25270 */
[----:B------:R-:W-:-:S04]  /*0140*/  @P0 MOV R6, 0x4 ;  /* 0x0000000400060802 */ /* 0x000fc80000000f00 */
[----:B------:R-:W-:-:S07]  /*0150*/  @P0 SEL R7, R6, 0xc, !P1 ;  /* 0x0000000c06070807 */ /* 0x000fce0004800000 */
.L_x_1:
[----:B------:R-:W-:Y:S05]  /*0160*/  BSYNC.RECONVERGENT B0 ;  /* 0x0000000000007941 */ /* 0x000fea0003800200 */
.L_x_0:
[----:B------:R-:W0:Y:S01]  /*0170*/  LDCU UR4, c[0x0][0x39c] ;  /* 0x00007380ff0477ac */ /* 0x000e220008000800 */
[----:B------:R-:W-:Y:S01]  /*0180*/  IMAD.WIDE R2, R5, 0x2, R2 ;  /* 0x0000000205027825 */ /* 0x000fe200078e0202 */
[----:B------:R-:W1:Y:S03]  /*0190*/  LDCU.64 UR12, c[0x0][0x358] ;  /* 0x00006b00ff0c77ac */ /* 0x000e660008000a00 */
[----:B0-----:R-:W-:-:S04]  /*01a0*/  IMAD R7, R0, UR4, R7 ;  /* 0x0000000400077c24 */ /* 0x001fc8000f8e0207 */
[----:B---3--:R-:W-:Y:S01]  /*01b0*/  IMAD.WIDE R10, R7, 0x2, R10 ;  /* 0x00000002070a7825 */ /* 0x008fe200078e020a */
[----:B-1----:R0:W5:Y:S05]  /*01c0*/  LDG.E.64 R14, desc[UR12][R2.64] ;  /* 0x0000000c020e7981 */ /* 0x00216a000c1e1b00 */
[----:B------:R-:W5:Y:S01]  /*01d0*/  LDG.E.64 R10, desc[UR12][R10.64] ;  /* 0x0000000c0a0a7981 */ /* 0x000f62000c1e1b00 */
[----:B------:R-:W-:Y:S02]  /*01e0*/  SHF.R.U32.HI R6, RZ, 0x2, R4 ;  /* 0x00000002ff067819 */ /* 0x000fe40000011604 */
[----:B------:R-:W-:Y:S02]  /*01f0*/  MOV R8, 0x220 ;  /* 0x0000022000087802 */ /* 0x000fe40000000f00 */
[----:B0-----:R-:W-:-:S07]  /*0200*/  LOP3.LUT R6, R6, 0x1, RZ, 0xc0, !PT ;  /* 0x0000000106067812 */ /* 0x001fce00078ec0ff */
[----:B-----5:R-:W-:Y:S05]  /*0210*/  CALL.REL.NOINC `($__internal_1_$__cuda_sm_8x_mma_row_row_f32_f16_f16_f32) ;  /* 0x0000000400ac7944 */ /* 0x020fea0003c00000 */
[----:B------:R-:W-:Y:S01]  /*0220*/  SHF.L.U32 R8, R4, 0x2, RZ ;  /* 0x0000000204087819 */ /* 0x000fe200000006ff */
[----:B------:R-:W0:Y:S03]  /*0230*/  LDC.64 R2, c[0x0][0x390] ;  /* 0x0000e400ff027b82 */ /* 0x000e260000000a00 */
[----:B------:R-:W-:Y:S02]  /*0240*/  LOP3.LUT R11, R8, 0xfc0, RZ, 0xc0, !PT ;  /* 0x00000fc0080b7812 */ /* 0x000fe400078ec0ff */
[----:B------:R-:W-:Y:S02]  /*0250*/  SHF.L.U32 R8, R4, 0x4, RZ ;  /* 0x0000000404087819 */ /* 0x000fe400000006ff */
[--C-:B------:R-:W-:Y:S02]  /*0260*/  LOP3.LUT R11, R11, 0x2, R4.reuse, 0xf8, !PT ;  /* 0x000000020b0b7812 */ /* 0x100fe400078ef804 */
[----:B------:R-:W-:-:S02]  /*0270*/  SHF.R.U32.HI R4, RZ, 0x1, R4 ;  /* 0x00000001ff047819 */ /* 0x000fc40000011604 */
[----:B------:R-:W-:Y:S02]  /*0280*/  LOP3.LUT R11, R11, 0x10, R8, 0xf8, !PT ;  /* 0x000000100b0b7812 */ /* 0x000fe400078ef808 */
[----:B------:R-:W-:Y:S02]  /*0290*/  LOP3.LUT R4, R4, 0x4, RZ, 0xc0, !PT ;  /* 0x0000000404047812 */ /* 0x000fe400078ec0ff */
[----:B------:R-:W-:-:S04]  /*02a0*/  LEA R11, R6, R11, 0x7 ;  /* 0x0000000b060b7211 */ /* 0x000fc800078e38ff */
[----:B------:R-:W-:-:S05]  /*02b0*/  IADD3 R11, PT, PT, R4, R11, RZ ;  /* 0x0000000b040b7210 */ /* 0x000fca0007ffe0ff */
[----:B0-----:R-:W-:-:S05]  /*02c0*/  IMAD.WIDE.U32 R2, R11, 0x4, R2 ;  /* 0x000000040b027825 */ /* 0x001fca00078e0002 */
[----:B------:R-:W-:Y:S04]  /*02d0*/  STG.E desc[UR12][R2.64], R0 ;  /* 0x0000000002007986 */ /* 0x000fe8000c10190c */
[----:B------:R-:W-:Y:S04]  /*02e0*/  STG.E desc[UR12][R2.64+0x4], R5 ;  /* 0x0000040502007986 */ /* 0x000fe8000c10190c */
[----:B------:R-:W-:Y:S04]  /*02f0*/  STG.E desc[UR12][R2.64+0x80], R7 ;  /* 0x0000800702007986 */ /* 0x000fe8000c10190c */
[----:B------:R-:W-:Y:S04]  /*0300*/  STG.E desc[UR12][R2.64+0x84], R9 ;  /* 0x0000840902007986 */ /* 0x000fe8000c10190c */
[----:B------:R-:W-:Y:S04]  /*0310*/  STG.E desc[UR12][R2.64+0x20], R13 ;  /* 0x0000200d02007986 */ /* 0x000fe8000c10190c */
[----:B------:R-:W-:Y:S04]  /*0320*/  STG.E desc[UR12][R2.64+0x24], R15 ;  /* 0x0000240f02007986 */ /* 0x000fe8000c10190c */
[----:B------:R-:W-:Y:S04]  /*0330*/  STG.E desc[UR12][R2.64+0xa0], R17 ;  /* 0x0000a01102007986 */ /* 0x000fe8000c10190c */
[----:B------:R-:W-:Y:S01]  /*0340*/  STG.E desc[UR12][R2.64+0xa4], R19 ;  /* 0x0000a41302007986 */ /* 0x000fe2000c10190c */
[----:B------:R-:W-:Y:S05]  /*0350*/  EXIT ;  /* 0x000000000000794d */ /* 0x000fea0003800000 */
        .weak           $__internal_0_$__cuda_sm_8x_mma_row_col_f32_f16_f16_f32
        .type           $__internal_0_$__cuda_sm_8x_mma_row_col_f32_f16_f16_f32,@function
        .size           $__internal_0_$__cuda_sm_8x_mma_row_col_f32_f16_f16_f32,($__internal_1_$__cuda_sm_8x_mma_row_row_f32_f16_f16_f32 - $__internal_0_$__cuda_sm_8x_mma_row_col_f32_f16_f16_f32)
$__internal_0_$__cuda_sm_8x_mma_row_col_f32_f16_f16_f32:
[----:B------:R-:W0:Y:S02]  /*0360*/  S2R R17, SR_LANEID ;  /* 0x0000000000117919 */ /* 0x000e240000000000 */
[C---:B0-----:R-:W-:Y:S02]  /*0370*/  LOP3.LUT R2, R17.reuse, 0xfffffffc, RZ, 0xc0, !PT ;  /* 0xfffffffc11027812 */ /* 0x041fe400078ec0ff */
[C---:B------:R-:W-:Y:S02]  /*0380*/  LOP3.LUT R3, R17.reuse, 0x1, RZ, 0xc0, !PT ;  /* 0x0000000111037812 */ /* 0x040fe400078ec0ff */
[----:B------:R-:W-:Y:S02]  /*0390*/  LOP3.LUT R17, R17, 0xe, RZ, 0xc0, !PT ;  /* 0x0000000e11117812 */ /* 0x000fe400078ec0ff */
[----:B------:R-:W-:Y:S02]  /*03a0*/  IADD3 R13, PT, PT, R2, R3, RZ ;  /* 0x00000003020d7210 */ /* 0x000fe40007ffe0ff */
[C---:B------:R-:W-:Y:S01]  /*03b0*/  IADD3 R2, PT, PT, R17.reuse, 0x1, RZ ;  /* 0x0000000111027810 */ /* 0x040fe20007ffe0ff */
[----:B------:R-:W0:Y:S01]  /*03c0*/  SHFL.IDX PT, R23, R5, R17, 0x1f ;  /* 0x00001f1105177589 */ /* 0x000e2200000e0000 */
[----:B------:R-:W-:-:S02]  /*03d0*/  IADD3 R3, PT, PT, R17, 0x10, RZ ;  /* 0x0000001011037810 */ /* 0x000fc40007ffe0ff */
[----:B------:R-:W-:Y:S01]  /*03e0*/  IADD3 R18, PT, PT, R17, 0x11, RZ ;  /* 0x0000001111127810 */ /* 0x000fe20007ffe0ff */
[----:B------:R-:W1:Y:S01]  /*03f0*/  SHFL.IDX PT, R26, R0, R13, 0x1f ;  /* 0x00001f0d001a7589 */ /* 0x000e6200000e0000 */
[----:B------:R-:W-:-:S03]  /*0400*/  IADD3 R16, PT, PT, R13, 0x2, RZ ;  /* 0x000000020d107810 */ /* 0x000fc60007ffe0ff */
[----:B------:R-:W2:Y:S04]  /*0410*/  SHFL.IDX PT, R21, R5, R2, 0x1f ;  /* 0x00001f0205157589 */ /* 0x000ea800000e0000 */
[----:B------:R-:W3:Y:S04]  /*0420*/  SHFL.IDX PT, R20, R5, R3, 0x1f ;  /* 0x00001f0305147589 */ /* 0x000ee800000e0000 */
[----:B------:R1:W4:Y:S04]  /*0430*/  SHFL.IDX PT, R19, R5, R18, 0x1f ;  /* 0x00001f1205137589 */ /* 0x00032800000e0000 */
[----:B------:R2:W5:Y:S04]  /*0440*/  SHFL.IDX PT, R22, R0, R16, 0x1f ;  /* 0x00001f1000167589 */ /* 0x00056800000e0000 */
[----:B------:R-:W5:Y:S01]  /*0450*/  SHFL.IDX PT, R7, R25, R17, 0x1f ;  /* 0x00001f1119077589 */ /* 0x000f6200000e0000 */
[----:B0-----:R-:W-:-:S02]  /*0460*/  HADD2.F32 R24, -RZ, R23.H0_H0 ;  /* 0x20000017ff187230 */ /* 0x001fc40000004100 */
[----:B------:R-:W-:Y:S01]  /*0470*/  HADD2.F32 R23, -RZ, R23.H1_H1 ;  /* 0x30000017ff177230 */ /* 0x000fe20000004100 */
[----:B------:R3:W-:Y:S01]  /*0480*/  SHFL.IDX PT, R14, R25, R2, 0x1f ;  /* 0x00001f02190e7589 */ /* 0x0007e200000e0000 */
[--C-:B-1----:R-:W-:Y:S02]  /*0490*/  HADD2.F32 R5, -RZ, R26.reuse.H0_H0 ;  /* 0x2000001aff057230 */ /* 0x102fe40000004100 */
[----:B------:R-:W-:Y:S01]  /*04a0*/  HADD2.F32 R26, -RZ, R26.H1_H1 ;  /* 0x3000001aff1a7230 */ /* 0x000fe20000004100 */
[----:B------:R4:W-:Y:S01]  /*04b0*/  SHFL.IDX PT, R12, R25, R3, 0x1f ;  /* 0x00001f03190c7589 */ /* 0x0009e200000e0000 */
[--C-:B--2---:R-:W-:Y:S02]  /*04c0*/  HADD2.F32 R0, -RZ, R21.reuse.H0_H0 ;  /* 0x20000015ff007230 */ /* 0x104fe40000004100 */
[----:B------:R-:W-:Y:S01]  /*04d0*/  HADD2.F32 R21, -RZ, R21.H1_H1 ;  /* 0x30000015ff157230 */ /* 0x000fe20000004100 */
[----:B------:R0:W-:Y:S01]  /*04e0*/  SHFL.IDX PT, R11, R25, R18, 0x1f ;  /* 0x00001f12190b7589 */ /* 0x0001e200000e0000 */
[----:B---3--:R-:W-:-:S03]  /*04f0*/  HADD2.F32 R2, -RZ, R20.H0_H0 ;  /* 0x20000014ff027230 */ /* 0x008fc60000004100 */
[----:B------:R-:W1:Y:S01]  /*0500*/  SHFL.IDX PT, R13, R15, R13, 0x1f ;  /* 0x00001f0d0f0d7589 */ /* 0x000e6200000e0000 */
[----:B------:R-:W-:Y:S02]  /*0510*/  HADD2.F32 R20, -RZ, R20.H1_H1 ;  /* 0x30000014ff147230 */ /* 0x000fe40000004100 */
[--C-:B----4-:R-:W-:Y:S01]  /*0520*/  HADD2.F32 R3, -RZ, R19.reuse.H0_H0 ;  /* 0x20000013ff037230 */ /* 0x110fe20000004100 */
[----:B------:R2:W3:Y:S01]  /*0530*/  SHFL.IDX PT, R9, R15, R16, 0x1f ;  /* 0x00001f100f097589 */ /* 0x0004e200000e0000 */
[----:B------:R-:W-:Y:S02]  /*0540*/  HADD2.F32 R19, -RZ, R19.H1_H1 ;  /* 0x30000013ff137230 */ /* 0x000fe40000004100 */
[C---:B0-----:R-:W-:Y:S01]  /*0550*/  FFMA R25, R5.reuse, R2, RZ ;  /* 0x0000000205197223 */ /* 0x041fe200000000ff */
[C---:B------:R-:W-:Y:S01]  /*0560*/  FFMA R28, R5.reuse, R3, RZ ;  /* 0x00000003051c7223 */ /* 0x040fe200000000ff */
[C---:B--2---:R-:W-:Y:S01]  /*0570*/  FFMA R15, R5.reuse, R24, RZ ;  /* 0x00000018050f7223 */ /* 0x044fe200000000ff */
[----:B------:R-:W-:Y:S01]  /*0580*/  FFMA R16, R5, R0, RZ ;  /* 0x0000000005107223 */ /* 0x000fe200000000ff */
[----:B-----5:R-:W-:-:S02]  /*0590*/  HADD2.F32 R5, -RZ, R22.H0_H0 ;  /* 0x20000016ff057230 */ /* 0x020fc40000004100 */
[----:B------:R-:W-:Y:S02]  /*05a0*/  HADD2.F32 R22, -RZ, R22.H1_H1 ;  /* 0x30000016ff167230 */ /* 0x000fe40000004100 */
[C---:B------:R-:W-:Y:S01]  /*05b0*/  FFMA R17, R26.reuse, R21, R16 ;  /* 0x000000151a117223 */ /* 0x040fe20000000010 */
[C---:B------:R-:W-:Y:S01]  /*05c0*/  FFMA R16, R26.reuse, R20, R25 ;  /* 0x000000141a107223 */ /* 0x040fe20000000019 */
[C---:B------:R-:W-:Y:S01]  /*05d0*/  FFMA R27, R5.reuse, R2, RZ ;  /* 0x00000002051b7223 */ /* 0x040fe200000000ff */
[C---:B------:R-:W-:Y:S01]  /*05e0*/  FFMA R25, R5.reuse, R24, RZ ;  /* 0x0000001805197223 */ /* 0x040fe200000000ff */
[C---:B------:R-:W-:Y:S01]  /*05f0*/  FFMA R0, R5.reuse, R0, RZ ;  /* 0x0000000005007223 */ /* 0x040fe200000000ff */
[----:B------:R-:W-:Y:S01]  /*0600*/  FFMA R2, R5, R3, RZ ;  /* 0x0000000305027223 */ /* 0x000fe200000000ff */
[C---:B------:R-:W-:Y:S01]  /*0610*/  FFMA R18, R26.reuse, R23, R15 ;  /* 0x000000171a127223 */ /* 0x040fe2000000000f */
[----:B------:R-:W-:Y:S01]  /*0620*/  FFMA R15, R26, R19, R28 ;  /* 0x000000131a0f7223 */ /* 0x000fe2000000001c */
[C---:B------:R-:W-:Y:S01]  /*0630*/  FFMA R23, R22.reuse, R23, R25 ;  /* 0x0000001716177223 */ /* 0x040fe20000000019 */
[C---:B------:R-:W-:Y:S01]  /*0640*/  FFMA R21, R22.reuse, R21, R0 ;  /* 0x0000001516157223 */ /* 0x040fe20000000000 */
[C---:B------:R-:W-:Y:S01]  /*0650*/  FFMA R20, R22.reuse, R20, R27 ;  /* 0x0000001416147223 */ /* 0x040fe2000000001b */
[----:B------:R-:W-:Y:S01]  /*0660*/  FFMA R19, R22, R19, R2 ;  /* 0x0000001316137223 */ /* 0x000fe20000000002 */
[----:B------:R-:W-:-:S02]  /*0670*/  HADD2.F32 R22, -RZ, R7.H0_H0 ;  /* 0x20000007ff167230 */ /* 0x000fc40000004100 */
[----:B-1----:R-:W-:Y:S02]  /*0680*/  HADD2.F32 R5, -RZ, R13.H0_H0 ;  /* 0x2000000dff057230 */ /* 0x002fe40000004100 */
[----:B------:R-:W-:Y:S02]  /*0690*/  HADD2.F32 R24, -RZ, R14.H0_H0 ;  /* 0x2000000eff187230 */ /* 0x000fe40000004100 */
[----:B------:R-:W-:Y:S02]  /*06a0*/  HADD2.F32 R3, -RZ, R12.H0_H0 ;  /* 0x2000000cff037230 */ /* 0x000fe40000004100 */
[C---:B------:R-:W-:Y:S01]  /*06b0*/  FFMA R18, R5.reuse, R22, R18 ;  /* 0x0000001605127223 */ /* 0x040fe20000000012 */
[----:B------:R-:W-:Y:S02]  /*06c0*/  HADD2.F32 R0, -RZ, R11.H0_H0 ;  /* 0x2000000bff007230 */ /* 0x000fe40000004100 */
[----:B------:R-:W-:Y:S01]  /*06d0*/  FFMA R17, R5, R24, R17 ;  /* 0x0000001805117223 */ /* 0x000fe20000000011 */
[----:B---3--:R-:W-:-:S02]  /*06e0*/  HADD2.F32 R2, -RZ, R9.H0_H0 ;  /* 0x20000009ff027230 */ /* 0x008fc40000004100 */
[CC--:B------:R-:W-:Y:S01]  /*06f0*/  FFMA R16, R5.reuse, R3.reuse, R16 ;  /* 0x0000000305107223 */ /* 0x0c0fe20000000010 */
[----:B------:R-:W-:Y:S02]  /*0700*/  HADD2.F32 R13, -RZ, R13.H1_H1 ;  /* 0x3000000dff0d7230 */ /* 0x000fe40000004100 */
[----:B------:R-:W-:Y:S01]  /*0710*/  FFMA R15, R5, R0, R15 ;  /* 0x00000000050f7223 */ /* 0x000fe2000000000f */
[----:B------:R-:W-:Y:S02]  /*0720*/  HADD2.F32 R14, -RZ, R14.H1_H1 ;  /* 0x3000000eff0e7230 */ /* 0x000fe40000004100 */
[C---:B------:R-:W-:Y:S01]  /*0730*/  FFMA R23, R2.reuse, R22, R23 ;  /* 0x0000001602177223 */ /* 0x040fe20000000017 */
[C---:B------:R-:W-:Y:S01]  /*0740*/  FFMA R21, R2.reuse, R24, R21 ;  /* 0x0000001802157223 */ /* 0x040fe20000000015 */
[C---:B------:R-:W-:Y:S01]  /*0750*/  FFMA R20, R2.reuse, R3, R20 ;  /* 0x0000000302147223 */ /* 0x040fe20000000014 */
[----:B------:R-:W-:Y:S01]  /*0760*/  FFMA R19, R2, R0, R19 ;  /* 0x0000000002137223 */ /* 0x000fe20000000013 */
[----:B------:R-:W-:-:S02]  /*0770*/  HADD2.F32 R7, -RZ, R7.H1_H1 ;  /* 0x30000007ff077230 */ /* 0x000fc40000004100 */
[C---:B------:R-:W-:Y:S01]  /*0780*/  FFMA R17, R13.reuse, R14, R17 ;  /* 0x0000000e0d117223 */ /* 0x040fe20000000011 */
[----:B------:R-:W-:Y:S02]  /*0790*/  HADD2.F32 R3, -RZ, R12.H1_H1 ;  /* 0x3000000cff037230 */ /* 0x000fe40000004100 */
[----:B------:R-:W-:Y:S01]  /*07a0*/  HADD2.F32 R2, -RZ, R11.H1_H1 ;  /* 0x3000000bff027230 */ /* 0x000fe20000004100 */
[----:B------:R-:W-:Y:S01]  /*07b0*/  MOV R11, 0x0 ;  /* 0x00000000000b7802 */ /* 0x000fe20000000f00 */
[----:B------:R-:W-:Y:S02]  /*07c0*/  HADD2.F32 R0, -RZ, R9.H1_H1 ;  /* 0x30000009ff007230 */ /* 0x000fe40000004100 */
[C---:B------:R-:W-:Y:S01]  /*07d0*/  FFMA R18, R13.reuse, R7, R18 ;  /* 0x000000070d127223 */ /* 0x040fe20000000012 */
[C---:B------:R-:W-:Y:S01]  /*07e0*/  FFMA R16, R13.reuse, R3, R16 ;  /* 0x000000030d107223 */ /* 0x040fe20000000010 */
[----:B------:R-:W-:Y:S01]  /*07f0*/  FFMA R15, R13, R2, R15 ;  /* 0x000000020d0f7223 */ /* 0x000fe2000000000f */
[----:B------:R-:W-:Y:S01]  /*0800*/  FADD R5, R17, UR5 ;  /* 0x0000000511057e21 */ /* 0x000fe20008000000 */
[C---:B------:R-:W-:Y:S01]  /*0810*/  FFMA R23, R0.reuse, R7, R23 ;  /* 0x0000000700177223 */ /* 0x040fe20000000017 */
[C---:B------:R-:W-:Y:S01]  /*0820*/  FFMA R21, R0.reuse, R14, R21 ;  /* 0x0000000e00157223 */ /* 0x040fe20000000015 */
[C---:B------:R-:W-:Y:S01]  /*0830*/  FFMA R20, R0.reuse, R3, R20 ;  /* 0x0000000300147223 */ /* 0x040fe20000000014 */
[----:B------:R-:W-:Y:S01]  /*0840*/  FFMA R19, R0, R2, R19 ;  /* 0x0000000200137223 */ /* 0x000fe20000000013 */
[----:B------:R-:W-:Y:S01]  /*0850*/  FADD R0, R18, UR4 ;  /* 0x0000000412007e21 */ /* 0x000fe20008000000 */
[----:B------:R-:W-:Y:S01]  /*0860*/  FADD R13, R16, UR8 ;  /* 0x00000008100d7e21 */ /* 0x000fe20008000000 */
[----:B------:R-:W-:Y:S01]  /*0870*/  FADD R15, R15, UR9 ;  /* 0x000000090f0f7e21 */ /* 0x000fe20008000000 */
[----:B------:R-:W-:Y:S01]  /*0880*/  FADD R7, R23, UR6 ;  /* 0x0000000617077e21 */ /* 0x000fe20008000000 */
[----:B------:R-:W-:Y:S01]  /*0890*/  FADD R9, R21, UR7 ;  /* 0x0000000715097e21 */ /* 0x000fe20008000000 */
[----:B------:R-:W-:Y:S01]  /*08a0*/  FADD R17, R20, UR10 ;  /* 0x0000000a14117e21 */ /* 0x000fe20008000000 */
[----:B------:R-:W-:Y:S01]  /*08b0*/  FADD R19, R19, UR11 ;  /* 0x0000000b13137e21 */ /* 0x000fe20008000000 */
[----:B------:R-:W-:Y:S06]  /*08c0*/  RET.REL.NODEC R10 `(_Z11matmul_gpu1P6__halfS0_Pfiii) ;  /* 0xfffffff40acc7950 */ /* 0x000fec0003c3ffff */
        .weak           $__internal_1_$__cuda_sm_8x_mma_row_row_f32_f16_f16_f32
        .type           $__internal_1_$__cuda_sm_8x_mma_row_row_f32_f16_f16_f32,@function
        .size           $__internal_1_$__cuda_sm_8x_mma_row_row_f32_f16_f16_f32,($__internal_2_$__cuda_sm_8x_mma_shfl_f16 - $__internal_1_$__cuda_sm_8x_mma_row_row_f32_f16_f16_f32)
$__internal_1_$__cuda_sm_8x_mma_row_row_f32_f16_f16_f32:
[----:B------:R-:W-:Y:S02]  /*08d0*/  MOV R0, R14 ;  /* 0x0000000e00007202 */ /* 0x000fe40000000f00 */
[----:B------:R-:W-:-:S07]  /*08e0*/  MOV R2, 0x900 ;  /* 0x0000090000027802 */ /* 0x000fce0000000f00 */
[----:B------:R-:W-:Y:S05]  /*08f0*/  CALL.REL.NOINC `($__internal_2_$__cuda_sm_8x_mma_shfl_f16) ;  /* 0x0000000000347944 */ /* 0x000fea0003c00000 */
[----:B------:R-:W-:Y:S01]  /*0900*/  MOV R10, 0x9a0 ;  /* 0x000009a0000a7802 */ /* 0x000fe20000000f00 */
[----:B------:R-:W-:Y:S01]  /*0910*/  UMOV UR4, URZ ;  /* 0x000000ff00047c82 */ /* 0x000fe20008000000 */
[----:B------:R-:W-:Y:S01]  /*0920*/  UMOV UR5, URZ ;  /* 0x000000ff00057c82 */ /* 0x000fe20008000000 */
[----:B------:R-:W-:Y:S01]  /*0930*/  UMOV UR6, URZ ;  /* 0x000000ff00067c82 */ /* 0x000fe20008000000 */
[----:B------:R-:W-:Y:S01]  /*0940*/  UMOV UR7, URZ ;  /* 0x000000ff00077c82 */ /* 0x000fe20008000000 */
[----:B------:R-:W-:Y:S01]  /*0950*/  UMOV UR8, URZ ;  /* 0x000000ff00087c82 */ /* 0x000fe20008000000 */
[----:B------:R-:W-:Y:S01]  /*0960*/  UMOV UR9, URZ ;  /* 0x000000ff00097c82 */ /* 0x000fe20008000000 */
[----:B------:R-:W-:Y:S01]  /*0970*/  UMOV UR10, URZ ;  /* 0x000000ff000a7c82 */ /* 0x000fe20008000000 */
[----:B------:R-:W-:-:S05]  /*0980*/  UMOV UR11, URZ ;  /* 0x000000ff000b7c82 */ /* 0x000fca0008000000 */
[----:B------:R-:W-:Y:S05]  /*0990*/  CALL.REL.NOINC `($__internal_0_$__cuda_sm_8x_mma_row_col_f32_f16_f16_f32) ;  /* 0xfffffff800707944 */ /* 0x000fea0003c3ffff */
[----:B------:R-:W-:Y:S01]  /*09a0*/  HFMA2 R3, -RZ, RZ, 0, 0 ;  /* 0x00000000ff037431 */ /* 0x000fe200000001ff */
[----:B------:R-:W-:-:S04]  /*09b0*/  MOV R2, R8 ;  /* 0x0000000800027202 */ /* 0x000fc80000000f00 */
[----:B------:R-:W-:Y:S05]  /*09c0*/  RET.REL.NODEC R2 `(_Z11matmul_gpu1P6__halfS0_Pfiii) ;  /* 0xfffffff4028c7950 */ /* 0x000fea0003c3ffff */
        .weak           $__internal_2_$__cuda_sm_8x_mma_shfl_f16
        .type           $__internal_2_$__cuda_sm_8x_mma_shfl_f16,@function
        .size           $__internal_2_$__cuda_sm_8x_mma_shfl_f16,(.L_x_5 - $__internal_2_$__cuda_sm_8x_mma_shfl_f16)
$__internal_2_$__cuda_sm_8x_mma_shfl_f16:
[----:B------:R-:W0:Y:S01]  /*09d0*/  S2R R17, SR_LANEID ;  /* 0x0000000000117919 */ /* 0x000e220000000000 */
[C-C-:B------:R-:W-:Y:S02]  /*09e0*/  PRMT R16, R11.reuse, 0x7632, R11.reuse ;  /* 0x000076320b107816 */ /* 0x140fe4000000000b */
[----:B------:R-:W-:Y:S02]  /*09f0*/  PRMT R14, R11, 0x5410, R11 ;  /* 0x000054100b0e7816 */ /* 0x000fe4000000000b */
[C-C-:B------:R-:W-:Y:S02]  /*0a00*/  PRMT R12, R10.reuse, 0x5410, R10.reuse ;  /* 0x000054100a0c7816 */ /* 0x140fe4000000000a */
[----:B------:R-:W-:Y:S02]  /*0a10*/  PRMT R10, R10, 0x7632, R10 ;  /* 0x000076320a0a7816 */ /* 0x000fe4000000000a */
[C---:B0-----:R-:W-:Y:S02]  /*0a20*/  LOP3.LUT R3, R17.reuse, 0x1, RZ, 0x3c, !PT ;  /* 0x0000000111037812 */ /* 0x041fe400078e3cff */
[----:B------:R-:W-:-:S02]  /*0a30*/  LOP3.LUT R11, R17, 0x1, RZ, 0xc0, !PT ;  /* 0x00000001110b7812 */ /* 0x000fc400078ec0ff */
[----:B------:R-:W-:Y:S01]  /*0a40*/  LOP3.LUT R18, R17, 0x2, RZ, 0x3c, !PT ;  /* 0x0000000211127812 */ /* 0x000fe200078e3cff */
[----:B------:R-:W0:Y:S01]  /*0a50*/  SHFL.IDX PT, R13, R16, R3, 0x1f ;  /* 0x00001f03100d7589 */ /* 0x000e2200000e0000 */
[----:B------:R-:W-:-:S03]  /*0a60*/  ISETP.NE.U32.AND P0, PT, R11, 0x1, PT ;  /* 0x000000010b00780c */ /* 0x000fc60003f05070 */
[----:B------:R-:W1:Y:S04]  /*0a70*/  SHFL.IDX PT, R9, R14, R3, 0x1f ;  /* 0x00001f030e097589 */ /* 0x000e6800000e0000 */
[----:B------:R-:W2:Y:S04]  /*0a80*/  SHFL.IDX PT, R7, R10, R3, 0x1f ;  /* 0x00001f030a077589 */ /* 0x000ea800000e0000 */
[----:B------:R3:W4:Y:S02]  /*0a90*/  SHFL.IDX PT, R5, R12, R3, 0x1f ;  /* 0x00001f030c057589 */ /* 0x00072400000e0000 */
[----:B---3--:R-:W-:-:S02]  /*0aa0*/  SHF.R.U32.HI R3, RZ, 0x1, R17 ;  /* 0x00000001ff037819 */ /* 0x008fc40000011611 */
[----:B0-----:R-:W-:Y:S02]  /*0ab0*/  SEL R13, R13, R14, !P0 ;  /* 0x0000000e0d0d7207 */ /* 0x001fe40004000000 */
[----:B------:R-:W-:Y:S02]  /*0ac0*/  LOP3.LUT R3, R3, 0x1, RZ, 0xc0, !PT ;  /* 0x0000000103037812 */ /* 0x000fe400078ec0ff */
[----:B-1----:R-:W-:Y:S02]  /*0ad0*/  SEL R9, R16, R9, !P0 ;  /* 0x0000000910097207 */ /* 0x002fe40004000000 */
[----:B------:R-:W0:Y:S01]  /*0ae0*/  SHFL.IDX PT, R16, R13, R18, 0x1f ;  /* 0x00001f120d107589 */ /* 0x000e2200000e0000 */
[----:B--2---:R-:W-:-:S03]  /*0af0*/  SEL R7, R7, R12, !P0 ;  /* 0x0000000c07077207 */ /* 0x004fc60004000000 */
[----:B------:R-:W1:Y:S01]  /*0b00*/  SHFL.IDX PT, R14, R9, R18, 0x1f ;  /* 0x00001f12090e7589 */ /* 0x000e6200000e0000 */
[----:B----4-:R-:W-:-:S03]  /*0b10*/  SEL R5, R10, R5, !P0 ;  /* 0x000000050a057207 */ /* 0x010fc60004000000 */
[----:B------:R-:W2:Y:S01]  /*0b20*/  SHFL.IDX PT, R10, R7, R18, 0x1f ;  /* 0x00001f12070a7589 */ /* 0x000ea200000e0000 */
[----:B------:R-:W-:-:S03]  /*0b30*/  ISETP.NE.U32.AND P0, PT, R3, 0x1, PT ;  /* 0x000000010300780c */ /* 0x000fc60003f05070 */
[----:B------:R3:W4:Y:S01]  /*0b40*/  SHFL.IDX PT, R12, R5, R18, 0x1f ;  /* 0x00001f12050c7589 */ /* 0x00072200000e0000 */
[----:B0-----:R-:W-:Y:S02]  /*0b50*/  SEL R16, R16, R7, !P0 ;  /* 0x0000000710107207 */ /* 0x001fe40004000000 */
[----:B-1----:R-:W-:-:S04]  /*0b60*/  SEL R3, R14, R5, !P0 ;  /* 0x000000050e037207 */ /* 0x002fc80004000000 */
[----:B---3--:R-:W-:Y:S02]  /*0b70*/  PRMT R5, R16, 0x5410, R3 ;  /* 0x0000541010057816 */ /* 0x008fe40000000003 */
[----:B------:R-:W-:Y:S02]  /*0b80*/  MOV R3, 0x0 ;  /* 0x0000000000037802 */ /* 0x000fe40000000f00 */
[----:B--2---:R-:W-:Y:S02]  /*0b90*/  SEL R10, R13, R10, !P0 ;  /* 0x0000000a0d0a7207 */ /* 0x004fe40004000000 */
[----:B----4-:R-:W-:-:S04]  /*0ba0*/  SEL R11, R9, R12, !P0 ;  /* 0x0000000c090b7207 */ /* 0x010fc80004000000 */
[----:B------:R-:W-:Y:S01]  /*0bb0*/  PRMT R25, R10, 0x5410, R11 ;  /* 0x000054100a197816 */ /* 0x000fe2000000000b */
[----:B------:R-:W-:Y:S06]  /*0bc0*/  RET.REL.NODEC R2 `(_Z11matmul_gpu1P6__halfS0_Pfiii) ;  /* 0xfffffff4020c7950 */ /* 0x000fec0003c3ffff */
.L_x_2:
[----:B------:R-:W-:-:S00]  /*0bd0*/  BRA `(.L_x_2) ;  /* 0xfffffffc00fc7947 */ /* 0x000fc0000383ffff */
[----:B------:R-:W-:-:S00]  /*0be0*/  NOP ;  /* 0x0000000000007918 */ /* 0x000fc00000000000 */
        /* <DEDUP_REMOVED lines=9> */
.L_x_5:


//--------------------- .nv.shared.reserved.0     --------------------------
	.section	.nv.shared.reserved.0,"aw",@nobits
	.weak		__nv_reservedSMEM_offset_0_alias
	.size		__nv_reservedSMEM_offset_0_alias, 0, 64
	.other		__nv_reservedSMEM_offset_0_alias,@"STO_CUDA_RESERVED_SHARED STV_DEFAULT"
__nv_reservedSMEM_offset_0_alias:
	.zero		0
	.zero		64


//--------------------- .nv.constant0._Z11matmul_gpu1P6__halfS0_Pfiii --------------------------
	.section	.nv.constant0._Z11matmul_gpu1P6__halfS0_Pfiii,"a",@progbits
	.sectionflags	@""
	.align	4
.nv.constant0._Z11matmul_gpu1P6__halfS0_Pfiii:
	.zero		932


//--------------------- SYMBOLS --------------------------

	.type		.nv.reservedSmem.offset0,@object
	.size		.nv.reservedSmem.offset0,0x4
